//
// Generated by NVIDIA NVVM Compiler
//
// Compiler Build ID: CL-36424714
// Cuda compilation tools, release 13.0, V13.0.88
// Based on NVVM 20.0.0
//

.version 9.0
.target sm_100
.address_size 64

	// .globl	_Z7PSIfillPfii

.visible .entry _Z7PSIfillPfii(
	.param .u64 .ptr .align 1 _Z7PSIfillPfii_param_0,
	.param .u32 _Z7PSIfillPfii_param_1,
	.param .u32 _Z7PSIfillPfii_param_2
)
{
	.reg .pred 	%p<2>;
	.reg .b32 	%r<8>;
	.reg .b32 	%f<2>;
	.reg .b64 	%rd<7>;

	ld.param.u64 	%rd1, [_Z7PSIfillPfii_param_0];
	ld.param.u32 	%r2, [_Z7PSIfillPfii_param_1];
	ld.param.u32 	%r3, [_Z7PSIfillPfii_param_2];
	mov.u32 	%r4, %ctaid.x;
	mov.u32 	%r5, %ntid.x;
	mov.u32 	%r6, %tid.x;
	mad.lo.s32 	%r1, %r4, %r5, %r6;
	setp.ge.s32 	%p1, %r1, %r3;
	@%p1 bra 	$L__BB0_2;
	cvta.to.global.u64 	%rd2, %rd1;
	rem.s32 	%r7, %r1, %r2;
	mul.wide.s32 	%rd3, %r7, 4;
	add.s64 	%rd4, %rd2, %rd3;
	ld.global.f32 	%f1, [%rd4];
	mul.wide.s32 	%rd5, %r1, 4;
	add.s64 	%rd6, %rd2, %rd5;
	st.global.f32 	[%rd6], %f1;
$L__BB0_2:
	ret;

}


// ===== COMPILED SASS (sm_100) =====

	.target	sm_100

	.elftype	@"ET_EXEC"


//--------------------- .note.nv.tkinfo           --------------------------
	.section	.note.nv.tkinfo,"",@"SHT_NOTE"
	.sectionflags	@"SHF_NOTE_NV_TKINFO"
	.tkinfo
        /*0018*/ 	.word	0x00000002
        /*0030*/ 	.string	""
        /*0030*/ 	.string	"ptxas"
        /*0030*/ 	.string	"Cuda compilation tools, release 13.0, V13.0.88"
        /*0030*/ 	.string	"Build cuda_13.0.r13.0/compiler.36424714_0"
        /*0030*/ 	.string	"-arch sm_100 -m 64 "



//--------------------- .note.nv.cuinfo           --------------------------
	.section	.note.nv.cuinfo,"",@"SHT_NOTE"
	.sectionflags	@"SHF_NOTE_NV_CUINFO"
        /*0018*/ 	.short	0x0002
        /*001a*/ 	.short	0x0064
        /*001c*/ 	.short	0x0082
	.zero		2


//--------------------- .nv.info                  --------------------------
	.section	.nv.info,"",@"SHT_CUDA_INFO"
	.align	4


	//----- nvinfo : EIATTR_REGCOUNT
	.align		4
        /*0000*/ 	.byte	0x04, 0x2f
        /*0002*/ 	.short	(.L_1 - .L_0)
	.align		4
.L_0:
        /*0004*/ 	.word	index@(_Z7PSIfillPfii)
        /*0008*/ 	.word	0x0000000c


	//----- nvinfo : EIATTR_FRAME_SIZE
	.align		4
.L_1:
        /*000c*/ 	.byte	0x04, 0x11
        /*000e*/ 	.short	(.L_3 - .L_2)
	.align		4
.L_2:
        /*0010*/ 	.word	index@(_Z7PSIfillPfii)
        /*0014*/ 	.word	0x00000000


	//----- nvinfo : EIATTR_MIN_STACK_SIZE
	.align		4
.L_3:
        /*0018*/ 	.byte	0x04, 0x12
        /*001a*/ 	.short	(.L_5 - .L_4)
	.align		4
.L_4:
        /*001c*/ 	.word	index@(_Z7PSIfillPfii)
        /*0020*/ 	.word	0x00000000
.L_5:


//--------------------- .nv.compat                --------------------------
	.section	.nv.compat,"",@"SHT_CUDA_COMPAT_INFO"
	.align	4
        /*0000*/ 	.byte	0x02, 0x09, 0x00, 0x00, 0x02, 0x02, 0x01, 0x00, 0x02, 0x05, 0x05, 0x00, 0x03, 0x07, 0x01, 0x01
        /*0010*/ 	.byte	0x02, 0x03, 0x00, 0x00, 0x02, 0x06, 0x01, 0x00, 0x04, 0x0b, 0x08, 0x00, 0x09, 0x00, 0x00, 0x00
        /*0020*/ 	.byte	0x00, 0x00, 0x00, 0x00


//--------------------- .nv.info._Z7PSIfillPfii   --------------------------
	.section	.nv.info._Z7PSIfillPfii,"",@"SHT_CUDA_INFO"
	.sectionflags	@""
	.align	4


	//----- nvinfo : EIATTR_CUDA_API_VERSION
	.align		4
        /*0000*/ 	.byte	0x04, 0x37
        /*0002*/ 	.short	(.L_7 - .L_6)
.L_6:
        /*0004*/ 	.word	0x00000082


	//----- nvinfo : EIATTR_KPARAM_INFO
	.align		4
.L_7:
        /*0008*/ 	.byte	0x04, 0x17
        /*000a*/ 	.short	(.L_9 - .L_8)
.L_8:
        /*000c*/ 	.word	0x00000000
        /*0010*/ 	.short	0x0002
        /*0012*/ 	.short	0x000c
        /*0014*/ 	.byte	0x00, 0xf0, 0x11, 0x00


	//----- nvinfo : EIATTR_KPARAM_INFO
	.align		4
.L_9:
        /*0018*/ 	.byte	0x04, 0x17
        /*001a*/ 	.short	(.L_11 - .L_10)
.L_10:
        /*001c*/ 	.word	0x00000000
        /*0020*/ 	.short	0x0001
        /*0022*/ 	.short	0x0008
        /*0024*/ 	.byte	0x00, 0xf0, 0x11, 0x00


	//----- nvinfo : EIATTR_KPARAM_INFO
	.align		4
.L_11:
        /*0028*/ 	.byte	0x04, 0x17
        /*002a*/ 	.short	(.L_13 - .L_12)
.L_12:
        /*002c*/ 	.word	0x00000000
        /*0030*/ 	.short	0x0000
        /*0032*/ 	.short	0x0000
        /*0034*/ 	.byte	0x00, 0xf5, 0x21, 0x00


	//----- nvinfo : EIATTR_SPARSE_MMA_MASK
	.align		4
.L_13:
        /*0038*/ 	.byte	0x03, 0x50
        /*003a*/ 	.short	0x0000


	//----- nvinfo : EIATTR_MAXREG_COUNT
	.align		4
        /*003c*/ 	.byte	0x03, 0x1b
        /*003e*/ 	.short	0x00ff


	//----- nvinfo : EIATTR_MERCURY_ISA_VERSION
	.align		4
        /*0040*/ 	.byte	0x03, 0x5f
        /*0042*/ 	.short	0x0101


	//----- nvinfo : EIATTR_VRC_CTA_INIT_COUNT
	.align		4
        /*0044*/ 	.byte	0x02, 0x4a
	.zero		1
	.zero		1


	//----- nvinfo : EIATTR_EXIT_INSTR_OFFSETS
	.align		4
        /*0048*/ 	.byte	0x04, 0x1c
        /*004a*/ 	.short	(.L_15 - .L_14)


	//   ....[0]....
.L_14:
        /*004c*/ 	.word	0x00000070


	//   ....[1]....
        /*0050*/ 	.word	0x00000240


	//----- nvinfo : EIATTR_CBANK_PARAM_SIZE
	.align		4
.L_15:
        /*0054*/ 	.byte	0x03, 0x19
        /*0056*/ 	.short	0x0010


	//----- nvinfo : EIATTR_PARAM_CBANK
	.align		4
        /*0058*/ 	.byte	0x04, 0x0a
        /*005a*/ 	.short	(.L_17 - .L_16)
	.align		4
.L_16:
        /*005c*/ 	.word	index@(.nv.constant0._Z7PSIfillPfii)
        /*0060*/ 	.short	0x0380
        /*0062*/ 	.short	0x0010


	//----- nvinfo : EIATTR_SW_WAR
	.align		4
.L_17:
        /*0064*/ 	.byte	0x04, 0x36
        /*0066*/ 	.short	(.L_19 - .L_18)
.L_18:
        /*0068*/ 	.word	0x00000008
.L_19:


//--------------------- .nv.callgraph             --------------------------
	.section	.nv.callgraph,"",@"SHT_CUDA_CALLGRAPH"
	.align	4
	.sectionentsize	8
	.align		4
        /*0000*/ 	.word	0x00000000
	.align		4
        /*0004*/ 	.word	0xffffffff
	.align		4
        /*0008*/ 	.word	0x00000000
	.align		4
        /*000c*/ 	.word	0xfffffffe
	.align		4
        /*0010*/ 	.word	0x00000000
	.align		4
        /*0014*/ 	.word	0xfffffffd
	.align		4
        /*0018*/ 	.word	0x00000000
	.align		4
        /*001c*/ 	.word	0xfffffffc


//--------------------- .text._Z7PSIfillPfii      --------------------------
	.section	.text._Z7PSIfillPfii,"ax",@progbits
	.align	128
        .global         _Z7PSIfillPfii
        .type           _Z7PSIfillPfii,@function
        .size           _Z7PSIfillPfii,(.L_x_1 - _Z7PSIfillPfii)
        .other          _Z7PSIfillPfii,@"STO_CUDA_ENTRY STV_DEFAULT"
_Z7PSIfillPfii:
.text._Z7PSIfillPfii:
[----:B------:R-:W-:Y:S01]  /*0000*/  LDC R1, c[0x0][0x37c] ;  /* 0x0000df00ff017b82 */ /* 0x000fe20000000800 */
[----:B------:R-:W0:Y:S07]  /*0010*/  S2R R0, SR_TID.X ;  /* 0x0000000000007919 */ /* 0x000e2e0000002100 */
[----:B------:R-:W0:Y:S01]  /*0020*/  S2UR UR4, SR_CTAID.X ;  /* 0x00000000000479c3 */ /* 0x000e220000002500 */
[----:B------:R-:W1:Y:S07]  /*0030*/  LDCU UR5, c[0x0][0x38c] ;  /* 0x00007180ff0577ac */ /* 0x000e6e0008000800 */
[----:B------:R-:W0:Y:S02]  /*0040*/  LDC R7, c[0x0][0x360] ;  /* 0x0000d800ff077b82 */ /* 0x000e240000000800 */
[----:B0-----:R-:W-:-:S05]  /*0050*/  IMAD R7, R7, UR4, R0 ;  /* 0x0000000407077c24 */ /* 0x001fca000f8e0200 */
[----:B-1----:R-:W-:-:S13]  /*0060*/  ISETP.GE.AND P0, PT, R7, UR5, PT ;  /* 0x0000000507007c0c */ /* 0x002fda000bf06270 */
[----:B------:R-:W-:Y:S05]  /*0070*/  @P0 EXIT ;  /* 0x000000000000094d */ /* 0x000fea0003800000 */
[----:B------:R-:W0:Y:S01]  /*0080*/  LDC R6, c[0x0][0x388] ;  /* 0x0000e200ff067b82 */ /* 0x000e220000000800 */
[----:B------:R-:W-:Y:S01]  /*0090*/  ISETP.GE.AND P2, PT, R7, RZ, PT ;  /* 0x000000ff0700720c */ /* 0x000fe20003f46270 */
[----:B------:R-:W1:Y:S01]  /*00a0*/  LDCU.64 UR4, c[0x0][0x358] ;  /* 0x00006b00ff0477ac */ /* 0x000e620008000a00 */
[----:B0-----:R-:W-:-:S04]  /*00b0*/  IABS R9, R6 ;  /* 0x0000000600097213 */ /* 0x001fc80000000000 */
[----:B------:R-:W0:Y:S08]  /*00c0*/  I2F.RP R0, R9 ;  /* 0x0000000900007306 */ /* 0x000e300000209400 */
[----:B0-----:R-:W0:Y:S02]  /*00d0*/  MUFU.RCP R0, R0 ;  /* 0x0000000000007308 */ /* 0x001e240000001000 */
[----:B0-----:R-:W-:-:S06]  /*00e0*/  VIADD R2, R0, 0xffffffe ;  /* 0x0ffffffe00027836 */ /* 0x001fcc0000000000 */
[----:B------:R0:W2:Y:S02]  /*00f0*/  F2I.FTZ.U32.TRUNC.NTZ R3, R2 ;  /* 0x0000000200037305 */ /* 0x0000a4000021f000 */
[----:B0-----:R-:W-:Y:S01]  /*0100*/  IMAD.MOV.U32 R2, RZ, RZ, RZ ;  /* 0x000000ffff027224 */ /* 0x001fe200078e00ff */
[----:B--2---:R-:W-:-:S05]  /*0110*/  IADD3 R4, PT, PT, RZ, -R3, RZ ;  /* 0x80000003ff047210 */ /* 0x004fca0007ffe0ff */
[----:B------:R-:W-:Y:S01]  /*0120*/  IMAD R5, R4, R9, RZ ;  /* 0x0000000904057224 */ /* 0x000fe200078e02ff */
[----:B------:R-:W-:-:S03]  /*0130*/  IABS R4, R7 ;  /* 0x0000000700047213 */ /* 0x000fc60000000000 */
[----:B------:R-:W-:-:S06]  /*0140*/  IMAD.HI.U32 R3, R3, R5, R2 ;  /* 0x0000000503037227 */ /* 0x000fcc00078e0002 */
[----:B------:R-:W-:-:S05]  /*0150*/  IMAD.HI.U32 R3, R3, R4, RZ ;  /* 0x0000000403037227 */ /* 0x000fca00078e00ff */
[----:B------:R-:W-:-:S05]  /*0160*/  IADD3 R3, PT, PT, -R3, RZ, RZ ;  /* 0x000000ff03037210 */ /* 0x000fca0007ffe1ff */
[C---:B------:R-:W-:Y:S02]  /*0170*/  IMAD R0, R9.reuse, R3, R4 ;  /* 0x0000000309007224 */ /* 0x040fe400078e0204 */
[----:B------:R-:W0:Y:S03]  /*0180*/  LDC.64 R4, c[0x0][0x380] ;  /* 0x0000e000ff047b82 */ /* 0x000e260000000a00 */
[----:B------:R-:W-:-:S13]  /*0190*/  ISETP.GT.U32.AND P0, PT, R9, R0, PT ;  /* 0x000000000900720c */ /* 0x000fda0003f04070 */
[----:B------:R-:W-:Y:S01]  /*01a0*/  @!P0 IMAD.IADD R0, R0, 0x1, -R9 ;  /* 0x0000000100008824 */ /* 0x000fe200078e0a09 */
[----:B------:R-:W-:-:S04]  /*01b0*/  ISETP.NE.AND P0, PT, R6, RZ, PT ;  /* 0x000000ff0600720c */ /* 0x000fc80003f05270 */
[----:B------:R-:W-:-:S13]  /*01c0*/  ISETP.GT.U32.AND P1, PT, R9, R0, PT ;  /* 0x000000000900720c */ /* 0x000fda0003f24070 */
[----:B------:R-:W-:-:S05]  /*01d0*/  @!P1 IADD3 R0, PT, PT, R0, -R9, RZ ;  /* 0x8000000900009210 */ /* 0x000fca0007ffe0ff */
[----:B------:R-:W-:Y:S01]  /*01e0*/  @!P2 IMAD.MOV R0, RZ, RZ, -R0 ;  /* 0x000000ffff00a224 */ /* 0x000fe200078e0a00 */
[----:B------:R-:W-:-:S05]  /*01f0*/  @!P0 LOP3.LUT R0, RZ, R6, RZ, 0x33, !PT ;  /* 0x00000006ff008212 */ /* 0x000fca00078e33ff */
[----:B0-----:R-:W-:-:S06]  /*0200*/  IMAD.WIDE R2, R0, 0x4, R4 ;  /* 0x0000000400027825 */ /* 0x001fcc00078e0204 */
[----:B-1----:R-:W2:Y:S01]  /*0210*/  LDG.E R3, desc[UR4][R2.64] ;  /* 0x0000000402037981 */ /* 0x002ea2000c1e1900 */
[----:B------:R-:W-:-:S05]  /*0220*/  IMAD.WIDE R4, R7, 0x4, R4 ;  /* 0x0000000407047825 */ /* 0x000fca00078e0204 */
[----:B--2---:R-:W-:Y:S01]  /*0230*/  STG.E desc[UR4][R4.64], R3 ;  /* 0x0000000304007986 */ /* 0x004fe2000c101904 */
[----:B------:R-:W-:Y:S05]  /*0240*/  EXIT ;  /* 0x000000000000794d */ /* 0x000fea0003800000 */
.L_x_0:
[----:B------:R-:W-:-:S00]  /*0250*/  BRA `(.L_x_0) ;  /* 0xfffffffc00fc7947 */ /* 0x000fc0000383ffff */
[----:B------:R-:W-:-:S00]  /*0260*/  NOP ;  /* 0x0000000000007918 */ /* 0x000fc00000000000 */
        /* <DEDUP_REMOVED lines=9> */
.L_x_1:


//--------------------- .nv.shared.reserved.0     --------------------------
	.section	.nv.shared.reserved.0,"aw",@nobits
	.weak		__nv_reservedSMEM_offset_0_alias
	.size		__nv_reservedSMEM_offset_0_alias, 0, 64
	.other		__nv_reservedSMEM_offset_0_alias,@"STO_CUDA_RESERVED_SHARED STV_DEFAULT"
__nv_reservedSMEM_offset_0_alias:
	.zero		0
	.zero		64


//--------------------- .nv.constant0._Z7PSIfillPfii --------------------------
	.section	.nv.constant0._Z7PSIfillPfii,"a",@progbits
	.sectionflags	@""
	.align	4
.nv.constant0._Z7PSIfillPfii:
	.zero		912


//--------------------- SYMBOLS --------------------------

	.type		.nv.reservedSmem.offset0,@object
	.size		.nv.reservedSmem.offset0,0x4
